	.headerflags	@"EF_CUDA_TEXMODE_UNIFIED EF_CUDA_64BIT_ADDRESS EF_CUDA_SM89 EF_CUDA_VIRTUAL_SM(EF_CUDA_SM89)"
	.elftype	@"ET_EXEC"


//--------------------- .nv.info                  --------------------------
	.section	.nv.info,"",@"SHT_CUDA_INFO"
	.align	4


	//----- nvinfo : EIATTR_REGCOUNT
	.align		4
        /*0000*/ 	.byte	0x04, 0x2f
        /*0002*/ 	.short	(.L_1 - .L_0)
	.align		4
.L_0:
        /*0004*/ 	.word	index@(triton__0d1d2de)
        /*0008*/ 	.word	0x00000010


	//----- nvinfo : EIATTR_MAX_STACK_SIZE
	.align		4
.L_1:
        /*000c*/ 	.byte	0x04, 0x23
        /*000e*/ 	.short	(.L_3 - .L_2)
	.align		4
.L_2:
        /*0010*/ 	.word	index@(triton__0d1d2de)
        /*0014*/ 	.word	0x00000000


	//----- nvinfo : EIATTR_MIN_STACK_SIZE
	.align		4
.L_3:
        /*0018*/ 	.byte	0x04, 0x12
        /*001a*/ 	.short	(.L_5 - .L_4)
	.align		4
.L_4:
        /*001c*/ 	.word	index@(triton__0d1d2de)
        /*0020*/ 	.word	0x00000000


	//----- nvinfo : EIATTR_FRAME_SIZE
	.align		4
.L_5:
        /*0024*/ 	.byte	0x04, 0x11
        /*0026*/ 	.short	(.L_7 - .L_6)
	.align		4
.L_6:
        /*0028*/ 	.word	index@(triton__0d1d2de)
        /*002c*/ 	.word	0x00000000
.L_7:


//--------------------- .nv.info.triton__0d1d2de  --------------------------
	.section	.nv.info.triton__0d1d2de,"",@"SHT_CUDA_INFO"
	.align	4


	//----- nvinfo : EIATTR_CUDA_API_VERSION
	.align		4
        /*0000*/ 	.byte	0x04, 0x37
        /*0002*/ 	.short	(.L_9 - .L_8)
.L_8:
        /*0004*/ 	.word	0x0000007b


	//----- nvinfo : EIATTR_PARAM_CBANK
	.align		4
.L_9:
        /*0008*/ 	.byte	0x04, 0x0a
        /*000a*/ 	.short	(.L_11 - .L_10)
	.align		4
.L_10:
        /*000c*/ 	.word	index@(.nv.constant0.triton__0d1d2de)
        /*0010*/ 	.short	0x0160
        /*0012*/ 	.short	0x0014


	//----- nvinfo : EIATTR_CBANK_PARAM_SIZE
	.align		4
.L_11:
        /*0014*/ 	.byte	0x03, 0x19
        /*0016*/ 	.short	0x0014


	//----- nvinfo : EIATTR_KPARAM_INFO
	.align		4
        /*0018*/ 	.byte	0x04, 0x17
        /*001a*/ 	.short	(.L_13 - .L_12)
.L_12:
        /*001c*/ 	.word	0x00000000
        /*0020*/ 	.short	0x0002
        /*0022*/ 	.short	0x0010
        /*0024*/ 	.byte	0x00, 0xf0, 0x11, 0x00


	//----- nvinfo : EIATTR_KPARAM_INFO
	.align		4
.L_13:
        /*0028*/ 	.byte	0x04, 0x17
        /*002a*/ 	.short	(.L_15 - .L_14)
.L_14:
        /*002c*/ 	.word	0x00000000
        /*0030*/ 	.short	0x0001
        /*0032*/ 	.short	0x0008
        /*0034*/ 	.byte	0x00, 0xf0, 0x21, 0x00


	//----- nvinfo : EIATTR_KPARAM_INFO
	.align		4
.L_15:
        /*0038*/ 	.byte	0x04, 0x17
        /*003a*/ 	.short	(.L_17 - .L_16)
.L_16:
        /*003c*/ 	.word	0x00000000
        /*0040*/ 	.short	0x0000
        /*0042*/ 	.short	0x0000
        /*0044*/ 	.byte	0x00, 0xf0, 0x21, 0x00


	//----- nvinfo : EIATTR_MAXREG_COUNT
	.align		4
.L_17:
        /*0048*/ 	.byte	0x03, 0x1b
        /*004a*/ 	.short	0x00ff


	//----- nvinfo : EIATTR_EXIT_INSTR_OFFSETS
	.align		4
        /*004c*/ 	.byte	0x04, 0x1c
        /*004e*/ 	.short	(.L_19 - .L_18)


	//   ....[0]....
.L_18:
        /*0050*/ 	.word	0x00000340


	//----- nvinfo : EIATTR_MAX_THREADS
	.align		4
.L_19:
        /*0054*/ 	.byte	0x04, 0x05
        /*0056*/ 	.short	(.L_21 - .L_20)
.L_20:
        /*0058*/ 	.word	0x00000080
        /*005c*/ 	.word	0x00000001
        /*0060*/ 	.word	0x00000001
.L_21:


//--------------------- .nv.rel.action            --------------------------
	.section	.nv.rel.action,"",@"SHT_CUDA_RELOCINFO"
	.align	8
	.sectionentsize	8
        /*0000*/ 	.byte	0x73, 0x00, 0x00, 0x00, 0x00, 0x00, 0x00, 0x00, 0x00, 0x00, 0x00, 0x11, 0x25, 0x00, 0x05, 0x36


//--------------------- .nv.constant0.triton__0d1d2de --------------------------
	.section	.nv.constant0.triton__0d1d2de,"a",@progbits
	.align	4
.nv.constant0.triton__0d1d2de:
	.zero		372


//--------------------- .text.triton__0d1d2de     --------------------------
	.section	.text.triton__0d1d2de,"ax",@progbits
	.sectioninfo	@"SHI_REGISTERS=16"
	.align	128
        .global         triton__0d1d2de
        .type           triton__0d1d2de,@function
        .size           triton__0d1d2de,(.L_x_1 - triton__0d1d2de)
        .other          triton__0d1d2de,@"STO_CUDA_ENTRY STV_DEFAULT"
triton__0d1d2de:
.text.triton__0d1d2de:
[----:B------:R-:W-:-:S02]  /*0000*/  IMAD.MOV.U32 R1, RZ, RZ, c[0x0][0x28] ;  /* 0x00000a00ff017624 */ /* 0x000fc400078e00ff */
[----:B------:R-:W0:Y:S01]  /*0010*/  S2R R0, SR_TID.X ;  /* 0x0000000000007919 */ /* 0x000e220000002100 */
[----:B------:R-:W-:Y:S01]  /*0020*/  IMAD.MOV.U32 R13, RZ, RZ, 0x2 ;  /* 0x00000002ff0d7424 */ /* 0x000fe200078e00ff */
[----:B------:R-:W-:Y:S02]  /*0030*/  ULDC.64 UR4, c[0x0][0x118] ;  /* 0x0000460000047ab9 */ /* 0x000fe40000000a00 */
[----:B------:R-:W1:Y:S01]  /*0040*/  S2R R3, SR_CTAID.X ;  /* 0x0000000000037919 */ /* 0x000e620000002500 */
[----:B0-----:R-:W-:Y:S01]  /*0050*/  IMAD.SHL.U32 R0, R0, 0x8, RZ ;  /* 0x0000000800007824 */ /* 0x001fe200078e00ff */
[----:B-1----:R-:W-:-:S04]  /*0060*/  SHF.R.S32.HI R5, RZ, 0x15, R3 ;  /* 0x00000015ff057819 */ /* 0x002fc80000011403 */
[----:B------:R-:W-:Y:S02]  /*0070*/  LOP3.LUT R0, R0, 0x3f8, RZ, 0xc0, !PT ;  /* 0x000003f800007812 */ /* 0x000fe400078ec0ff */
[----:B------:R-:W-:-:S03]  /*0080*/  SGXT R5, R5, 0x1 ;  /* 0x000000010505781a */ /* 0x000fc60000000200 */
[----:B------:R-:W-:-:S05]  /*0090*/  IMAD R0, R3, 0x400, R0 ;  /* 0x0000040003007824 */ /* 0x000fca00078e0200 */
[-C--:B------:R-:W-:Y:S02]  /*00a0*/  LEA.HI R2, R5, R0.reuse, RZ, 0x11 ;  /* 0x0000000005027211 */ /* 0x080fe400078f88ff */
[----:B------:R-:W-:Y:S02]  /*00b0*/  SHF.R.S32.HI R3, RZ, 0x1f, R0 ;  /* 0x0000001fff037819 */ /* 0x000fe40000011400 */
[----:B------:R-:W-:Y:S02]  /*00c0*/  SHF.R.S32.HI R6, RZ, 0x11, R2 ;  /* 0x00000011ff067819 */ /* 0x000fe40000011402 */
[-C--:B------:R-:W-:Y:S02]  /*00d0*/  LEA.HI R3, R3, R0.reuse, RZ, 0x8 ;  /* 0x0000000003037211 */ /* 0x080fe400078f40ff */
[----:B------:R-:W-:Y:S02]  /*00e0*/  LOP3.LUT R7, R6, 0xffff, RZ, 0xc0, !PT ;  /* 0x0000ffff06077812 */ /* 0x000fe400078ec0ff */
[----:B------:R-:W-:-:S02]  /*00f0*/  LEA.HI R5, R5, R0, RZ, 0x12 ;  /* 0x0000000005057211 */ /* 0x000fc400078f90ff */
[----:B------:R-:W-:Y:S02]  /*0100*/  LEA.HI R2, R7, R6, RZ, 0x11 ;  /* 0x0000000607027211 */ /* 0x000fe400078f88ff */
[----:B------:R-:W-:Y:S02]  /*0110*/  SHF.R.S32.HI R8, RZ, 0x12, R5 ;  /* 0x00000012ff087819 */ /* 0x000fe40000011405 */
[----:B------:R-:W-:Y:S02]  /*0120*/  LOP3.LUT R4, R2, 0xfffe, RZ, 0xc0, !PT ;  /* 0x0000fffe02047812 */ /* 0x000fe400078ec0ff */
[----:B------:R-:W-:Y:S02]  /*0130*/  SHF.R.S32.HI R2, RZ, 0x8, R3 ;  /* 0x00000008ff027819 */ /* 0x000fe40000011403 */
[----:B------:R-:W-:Y:S01]  /*0140*/  LOP3.LUT R3, R3, 0xffffff00, RZ, 0xc0, !PT ;  /* 0xffffff0003037812 */ /* 0x000fe200078ec0ff */
[----:B------:R-:W-:Y:S01]  /*0150*/  IMAD.MOV R7, RZ, RZ, -R4 ;  /* 0x000000ffff077224 */ /* 0x000fe200078e0a04 */
[----:B------:R-:W-:-:S03]  /*0160*/  LEA.HI R4, R2, R2, RZ, 0x9 ;  /* 0x0000000202047211 */ /* 0x000fc600078f48ff */
[----:B------:R-:W-:Y:S01]  /*0170*/  IMAD.IADD R3, R0, 0x1, -R3 ;  /* 0x0000000100037824 */ /* 0x000fe200078e0a03 */
[----:B------:R-:W-:Y:S02]  /*0180*/  PRMT R7, R7, 0x7710, RZ ;  /* 0x0000771007077816 */ /* 0x000fe400000000ff */
[----:B------:R-:W-:Y:S01]  /*0190*/  LOP3.LUT R5, R4, 0xffe00, RZ, 0xc0, !PT ;  /* 0x000ffe0004057812 */ /* 0x000fe200078ec0ff */
[----:B------:R-:W-:Y:S02]  /*01a0*/  IMAD R8, R8, 0x400, R3 ;  /* 0x0000040008087824 */ /* 0x000fe400078e0203 */
[----:B------:R-:W-:Y:S02]  /*01b0*/  IMAD.IADD R6, R6, 0x1, R7 ;  /* 0x0000000106067824 */ /* 0x000fe400078e0207 */
[----:B------:R-:W-:-:S03]  /*01c0*/  IMAD.IADD R5, R2, 0x1, -R5 ;  /* 0x0000000102057824 */ /* 0x000fc600078e0a05 */
[----:B------:R-:W-:Y:S01]  /*01d0*/  PRMT R2, R6, 0x9910, RZ ;  /* 0x0000991006027816 */ /* 0x000fe200000000ff */
[----:B------:R-:W-:-:S04]  /*01e0*/  IMAD R5, R5, 0x1000, R8 ;  /* 0x0000100005057824 */ /* 0x000fc800078e0208 */
[----:B------:R-:W-:-:S04]  /*01f0*/  IMAD R5, R2, 0x100, R5 ;  /* 0x0000010002057824 */ /* 0x000fc800078e0205 */
[----:B------:R-:W-:-:S06]  /*0200*/  IMAD.WIDE R4, R5, R13, c[0x0][0x160] ;  /* 0x0000580005047625 */ /* 0x000fcc00078e020d */
[----:B------:R-:W2:Y:S02]  /*0210*/  LDG.E.128 R4, [R4.64] ;  /* 0x0000000404047981 */ /* 0x000ea4000c1e1d00 */
[----:B--2---:R-:W-:Y:S01]  /*0220*/  PRMT R2, R4, 0x7632, R2 ;  /* 0x0000763204027816 */ /* 0x004fe20000000002 */
[----:B------:R-:W-:Y:S01]  /*0230*/  IMAD.U32 R11, R6, 0x10000, RZ ;  /* 0x00010000060b7824 */ /* 0x000fe200078e00ff */
[C---:B------:R-:W-:Y:S01]  /*0240*/  PRMT R3, R5.reuse, 0x7632, R3 ;  /* 0x0000763205037816 */ /* 0x040fe20000000003 */
[----:B------:R-:W-:Y:S01]  /*0250*/  IMAD.U32 R9, R4, 0x10000, RZ ;  /* 0x0001000004097824 */ /* 0x000fe200078e00ff */
[----:B------:R-:W-:Y:S01]  /*0260*/  PRMT R8, R6, 0x7632, R8 ;  /* 0x0000763206087816 */ /* 0x000fe20000000008 */
[----:B------:R-:W-:Y:S01]  /*0270*/  IMAD.U32 R10, R5, 0x10000, RZ ;  /* 0x00010000050a7824 */ /* 0x000fe200078e00ff */
[----:B------:R-:W-:Y:S01]  /*0280*/  PRMT R6, R7, 0x7632, R6 ;  /* 0x0000763207067816 */ /* 0x000fe20000000006 */
[----:B------:R-:W-:Y:S02]  /*0290*/  IMAD.U32 R2, R2, 0x10000, RZ ;  /* 0x0001000002027824 */ /* 0x000fe400078e00ff */
[----:B------:R-:W-:-:S02]  /*02a0*/  IMAD.U32 R3, R3, 0x10000, RZ ;  /* 0x0001000003037824 */ /* 0x000fc400078e00ff */
[----:B------:R-:W-:Y:S01]  /*02b0*/  IMAD.U32 R7, R7, 0x10000, RZ ;  /* 0x0001000007077824 */ /* 0x000fe200078e00ff */
[----:B------:R-:W-:Y:S01]  /*02c0*/  F2FP.BF16.F32.PACK_AB R4, R2, R9 ;  /* 0x000000090204723e */ /* 0x000fe200000010ff */
[----:B------:R-:W-:Y:S01]  /*02d0*/  IMAD.U32 R8, R8, 0x10000, RZ ;  /* 0x0001000008087824 */ /* 0x000fe200078e00ff */
[----:B------:R-:W-:Y:S01]  /*02e0*/  F2FP.BF16.F32.PACK_AB R5, R3, R10 ;  /* 0x0000000a0305723e */ /* 0x000fe200000010ff */
[----:B------:R-:W-:Y:S02]  /*02f0*/  IMAD.U32 R12, R6, 0x10000, RZ ;  /* 0x00010000060c7824 */ /* 0x000fe400078e00ff */
[----:B------:R-:W-:Y:S01]  /*0300*/  IMAD.WIDE R2, R0, R13, c[0x0][0x168] ;  /* 0x00005a0000027625 */ /* 0x000fe200078e020d */
[----:B------:R-:W-:Y:S02]  /*0310*/  F2FP.BF16.F32.PACK_AB R6, R8, R11 ;  /* 0x0000000b0806723e */ /* 0x000fe400000010ff */
[----:B------:R-:W-:-:S05]  /*0320*/  F2FP.BF16.F32.PACK_AB R7, R12, R7 ;  /* 0x000000070c07723e */ /* 0x000fca00000010ff */
[----:B------:R-:W-:Y:S01]  /*0330*/  STG.E.128 [R2.64], R4 ;  /* 0x0000000402007986 */ /* 0x000fe2000c101d04 */
[----:B------:R-:W-:Y:S05]  /*0340*/  EXIT ;  /* 0x000000000000794d */ /* 0x000fea0003800000 */
.L_x_0:
[----:B------:R-:W-:-:S00]  /*0350*/  BRA `(.L_x_0) ;  /* 0xfffffff000007947 */ /* 0x000fc0000383ffff */
[----:B------:R-:W-:-:S00]  /*0360*/  NOP ;  /* 0x0000000000007918 */ /* 0x000fc00000000000 */
        /* <DEDUP_REMOVED lines=9> */
.L_x_1:
